//
// Generated by NVIDIA NVVM Compiler
//
// Compiler Build ID: CL-36424714
// Cuda compilation tools, release 13.0, V13.0.88
// Based on NVVM 20.0.0
//

.version 9.0
.target sm_100
.address_size 64

	// .globl	_Z9vectorAddPKfS0_Pf

.visible .entry _Z9vectorAddPKfS0_Pf(
	.param .u64 .ptr .align 1 _Z9vectorAddPKfS0_Pf_param_0,
	.param .u64 .ptr .align 1 _Z9vectorAddPKfS0_Pf_param_1,
	.param .u64 .ptr .align 1 _Z9vectorAddPKfS0_Pf_param_2
)
{
	.reg .b32 	%r<2>;
	.reg .b32 	%f<4>;
	.reg .b64 	%rd<11>;

	ld.param.u64 	%rd1, [_Z9vectorAddPKfS0_Pf_param_0];
	ld.param.u64 	%rd2, [_Z9vectorAddPKfS0_Pf_param_1];
	ld.param.u64 	%rd3, [_Z9vectorAddPKfS0_Pf_param_2];
	cvta.to.global.u64 	%rd4, %rd3;
	cvta.to.global.u64 	%rd5, %rd2;
	cvta.to.global.u64 	%rd6, %rd1;
	mov.u32 	%r1, %tid.x;
	mul.wide.u32 	%rd7, %r1, 4;
	add.s64 	%rd8, %rd6, %rd7;
	ld.global.f32 	%f1, [%rd8];
	add.s64 	%rd9, %rd5, %rd7;
	ld.global.f32 	%f2, [%rd9];
	add.f32 	%f3, %f1, %f2;
	add.s64 	%rd10, %rd4, %rd7;
	st.global.f32 	[%rd10], %f3;
	ret;

}
	// .globl	_Z9vectorSubPKfS0_Pf
.visible .entry _Z9vectorSubPKfS0_Pf(
	.param .u64 .ptr .align 1 _Z9vectorSubPKfS0_Pf_param_0,
	.param .u64 .ptr .align 1 _Z9vectorSubPKfS0_Pf_param_1,
	.param .u64 .ptr .align 1 _Z9vectorSubPKfS0_Pf_param_2
)
{
	.reg .b32 	%r<2>;
	.reg .b32 	%f<4>;
	.reg .b64 	%rd<11>;

	ld.param.u64 	%rd1, [_Z9vectorSubPKfS0_Pf_param_0];
	ld.param.u64 	%rd2, [_Z9vectorSubPKfS0_Pf_param_1];
	ld.param.u64 	%rd3, [_Z9vectorSubPKfS0_Pf_param_2];
	cvta.to.global.u64 	%rd4, %rd3;
	cvta.to.global.u64 	%rd5, %rd2;
	cvta.to.global.u64 	%rd6, %rd1;
	mov.u32 	%r1, %tid.x;
	mul.wide.u32 	%rd7, %r1, 4;
	add.s64 	%rd8, %rd6, %rd7;
	ld.global.f32 	%f1, [%rd8];
	add.s64 	%rd9, %rd5, %rd7;
	ld.global.f32 	%f2, [%rd9];
	sub.f32 	%f3, %f1, %f2;
	add.s64 	%rd10, %rd4, %rd7;
	st.global.f32 	[%rd10], %f3;
	ret;

}
	// .globl	_Z9vectorMulPKfS0_Pf
.visible .entry _Z9vectorMulPKfS0_Pf(
	.param .u64 .ptr .align 1 _Z9vectorMulPKfS0_Pf_param_0,
	.param .u64 .ptr .align 1 _Z9vectorMulPKfS0_Pf_param_1,
	.param .u64 .ptr .align 1 _Z9vectorMulPKfS0_Pf_param_2
)
{
	.reg .b32 	%r<2>;
	.reg .b32 	%f<4>;
	.reg .b64 	%rd<11>;

	ld.param.u64 	%rd1, [_Z9vectorMulPKfS0_Pf_param_0];
	ld.param.u64 	%rd2, [_Z9vectorMulPKfS0_Pf_param_1];
	ld.param.u64 	%rd3, [_Z9vectorMulPKfS0_Pf_param_2];
	cvta.to.global.u64 	%rd4, %rd3;
	cvta.to.global.u64 	%rd5, %rd2;
	cvta.to.global.u64 	%rd6, %rd1;
	mov.u32 	%r1, %tid.x;
	mul.wide.u32 	%rd7, %r1, 4;
	add.s64 	%rd8, %rd6, %rd7;
	ld.global.f32 	%f1, [%rd8];
	add.s64 	%rd9, %rd5, %rd7;
	ld.global.f32 	%f2, [%rd9];
	mul.f32 	%f3, %f1, %f2;
	add.s64 	%rd10, %rd4, %rd7;
	st.global.f32 	[%rd10], %f3;
	ret;

}
	// .globl	_Z15bf16_vector_mulPK13__nv_bfloat16S1_PS_
.visible .entry _Z15bf16_vector_mulPK13__nv_bfloat16S1_PS_(
	.param .u64 .ptr .align 1 _Z15bf16_vector_mulPK13__nv_bfloat16S1_PS__param_0,
	.param .u64 .ptr .align 1 _Z15bf16_vector_mulPK13__nv_bfloat16S1_PS__param_1,
	.param .u64 .ptr .align 1 _Z15bf16_vector_mulPK13__nv_bfloat16S1_PS__param_2
)
{
	.reg .b16 	%rs<4>;
	.reg .b32 	%r<2>;
	.reg .b64 	%rd<11>;

	ld.param.u64 	%rd1, [_Z15bf16_vector_mulPK13__nv_bfloat16S1_PS__param_0];
	ld.param.u64 	%rd2, [_Z15bf16_vector_mulPK13__nv_bfloat16S1_PS__param_1];
	ld.param.u64 	%rd3, [_Z15bf16_vector_mulPK13__nv_bfloat16S1_PS__param_2];
	cvta.to.global.u64 	%rd4, %rd3;
	cvta.to.global.u64 	%rd5, %rd2;
	cvta.to.global.u64 	%rd6, %rd1;
	mov.u32 	%r1, %tid.x;
	mul.wide.u32 	%rd7, %r1, 2;
	add.s64 	%rd8, %rd6, %rd7;
	ld.global.u16 	%rs2, [%rd8];
	add.s64 	%rd9, %rd5, %rd7;
	ld.global.u16 	%rs3, [%rd9];
	// begin inline asm
	{ mul.bf16 %rs1,%rs2,%rs3; }

	// end inline asm
	add.s64 	%rd10, %rd4, %rd7;
	st.global.u16 	[%rd10], %rs1;
	ret;

}
	// .globl	_Z8bf16_fmaPK13__nv_bfloat16S1_S1_PS_
.visible .entry _Z8bf16_fmaPK13__nv_bfloat16S1_S1_PS_(
	.param .u64 .ptr .align 1 _Z8bf16_fmaPK13__nv_bfloat16S1_S1_PS__param_0,
	.param .u64 .ptr .align 1 _Z8bf16_fmaPK13__nv_bfloat16S1_S1_PS__param_1,
	.param .u64 .ptr .align 1 _Z8bf16_fmaPK13__nv_bfloat16S1_S1_PS__param_2,
	.param .u64 .ptr .align 1 _Z8bf16_fmaPK13__nv_bfloat16S1_S1_PS__param_3
)
{
	.reg .b16 	%rs<5>;
	.reg .b32 	%r<2>;
	.reg .b64 	%rd<14>;

	ld.param.u64 	%rd1, [_Z8bf16_fmaPK13__nv_bfloat16S1_S1_PS__param_0];
	ld.param.u64 	%rd2, [_Z8bf16_fmaPK13__nv_bfloat16S1_S1_PS__param_1];
	ld.param.u64 	%rd3, [_Z8bf16_fmaPK13__nv_bfloat16S1_S1_PS__param_2];
	ld.param.u64 	%rd4, [_Z8bf16_fmaPK13__nv_bfloat16S1_S1_PS__param_3];
	cvta.to.global.u64 	%rd5, %rd4;
	cvta.to.global.u64 	%rd6, %rd3;
	cvta.to.global.u64 	%rd7, %rd2;
	cvta.to.global.u64 	%rd8, %rd1;
	mov.u32 	%r1, %tid.x;
	mul.wide.u32 	%rd9, %r1, 2;
	add.s64 	%rd10, %rd8, %rd9;
	ld.global.u16 	%rs2, [%rd10];
	add.s64 	%rd11, %rd7, %rd9;
	ld.global.u16 	%rs3, [%rd11];
	add.s64 	%rd12, %rd6, %rd9;
	ld.global.u16 	%rs4, [%rd12];
	// begin inline asm
	{fma.rn.bf16 %rs1,%rs2,%rs3,%rs4;
}
	// end inline asm
	add.s64 	%rd13, %rd5, %rd9;
	st.global.u16 	[%rd13], %rs1;
	ret;

}
	// .globl	_Z4reluPK13__nv_bfloat16PS_
.visible .entry _Z4reluPK13__nv_bfloat16PS_(
	.param .u64 .ptr .align 1 _Z4reluPK13__nv_bfloat16PS__param_0,
	.param .u64 .ptr .align 1 _Z4reluPK13__nv_bfloat16PS__param_1
)
{
	.reg .pred 	%p<2>;
	.reg .b16 	%rs<6>;
	.reg .b32 	%r<2>;
	.reg .b32 	%f<2>;
	.reg .b64 	%rd<8>;

	ld.param.u64 	%rd1, [_Z4reluPK13__nv_bfloat16PS__param_0];
	ld.param.u64 	%rd2, [_Z4reluPK13__nv_bfloat16PS__param_1];
	cvta.to.global.u64 	%rd3, %rd1;
	mov.u32 	%r1, %tid.x;
	mul.wide.u32 	%rd4, %r1, 2;
	add.s64 	%rd5, %rd3, %rd4;
	ld.global.u16 	%rs3, [%rd5];
	mov.f32 	%f1, 0f00000000;
	// begin inline asm
	{  cvt.rn.bf16.f32 %rs1, %f1;}

	// end inline asm
	// begin inline asm
	{ .reg .pred __$temp3;
  setp.gt.bf16  __$temp3, %rs3, %rs1;
  selp.u16 %rs2, 1, 0, __$temp3;}
	// end inline asm
	setp.eq.s16 	%p1, %rs2, 0;
	selp.b16 	%rs5, %rs1, %rs3, %p1;
	cvta.to.global.u64 	%rd6, %rd2;
	add.s64 	%rd7, %rd6, %rd4;
	st.global.u16 	[%rd7], %rs5;
	ret;

}
	// .globl	_Z10relu_floatPKfPf
.visible .entry _Z10relu_floatPKfPf(
	.param .u64 .ptr .align 1 _Z10relu_floatPKfPf_param_0,
	.param .u64 .ptr .align 1 _Z10relu_floatPKfPf_param_1
)
{
	.reg .b32 	%r<2>;
	.reg .b32 	%f<3>;
	.reg .b64 	%rd<8>;

	ld.param.u64 	%rd1, [_Z10relu_floatPKfPf_param_0];
	ld.param.u64 	%rd2, [_Z10relu_floatPKfPf_param_1];
	cvta.to.global.u64 	%rd3, %rd1;
	mov.u32 	%r1, %tid.x;
	mul.wide.u32 	%rd4, %r1, 4;
	add.s64 	%rd5, %rd3, %rd4;
	ld.global.f32 	%f1, [%rd5];
	max.f32 	%f2, %f1, 0f00000000;
	cvta.to.global.u64 	%rd6, %rd2;
	add.s64 	%rd7, %rd6, %rd4;
	st.global.f32 	[%rd7], %f2;
	ret;

}


// ===== COMPILED SASS (sm_100) =====

	.target	sm_100

	.elftype	@"ET_EXEC"


//--------------------- .note.nv.tkinfo           --------------------------
	.section	.note.nv.tkinfo,"",@"SHT_NOTE"
	.sectionflags	@"SHF_NOTE_NV_TKINFO"
	.tkinfo
        /*0018*/ 	.word	0x00000002
        /*0030*/ 	.string	""
        /*0030*/ 	.string	"ptxas"
        /*0030*/ 	.string	"Cuda compilation tools, release 13.0, V13.0.88"
        /*0030*/ 	.string	"Build cuda_13.0.r13.0/compiler.36424714_0"
        /*0030*/ 	.string	"-arch sm_100 -m 64 "



//--------------------- .note.nv.cuinfo           --------------------------
	.section	.note.nv.cuinfo,"",@"SHT_NOTE"
	.sectionflags	@"SHF_NOTE_NV_CUINFO"
        /*0018*/ 	.short	0x0002
        /*001a*/ 	.short	0x0064
        /*001c*/ 	.short	0x0082
	.zero		2


//--------------------- .nv.info                  --------------------------
	.section	.nv.info,"",@"SHT_CUDA_INFO"
	.align	4


	//----- nvinfo : EIATTR_REGCOUNT
	.align		4
        /*0000*/ 	.byte	0x04, 0x2f
        /*0002*/ 	.short	(.L_1 - .L_0)
	.align		4
.L_0:
        /*0004*/ 	.word	index@(_Z9vectorAddPKfS0_Pf)
        /*0008*/ 	.word	0x0000000c


	//----- nvinfo : EIATTR_FRAME_SIZE
	.align		4
.L_1:
        /*000c*/ 	.byte	0x04, 0x11
        /*000e*/ 	.short	(.L_3 - .L_2)
	.align		4
.L_2:
        /*0010*/ 	.word	index@(_Z9vectorAddPKfS0_Pf)
        /*0014*/ 	.word	0x00000000


	//----- nvinfo : EIATTR_REGCOUNT
	.align		4
.L_3:
        /*0018*/ 	.byte	0x04, 0x2f
        /*001a*/ 	.short	(.L_5 - .L_4)
	.align		4
.L_4:
        /*001c*/ 	.word	index@(_Z9vectorSubPKfS0_Pf)
        /*0020*/ 	.word	0x0000000c


	//----- nvinfo : EIATTR_FRAME_SIZE
	.align		4
.L_5:
        /*0024*/ 	.byte	0x04, 0x11
        /*0026*/ 	.short	(.L_7 - .L_6)
	.align		4
.L_6:
        /*0028*/ 	.word	index@(_Z9vectorSubPKfS0_Pf)
        /*002c*/ 	.word	0x00000000


	//----- nvinfo : EIATTR_REGCOUNT
	.align		4
.L_7:
        /*0030*/ 	.byte	0x04, 0x2f
        /*0032*/ 	.short	(.L_9 - .L_8)
	.align		4
.L_8:
        /*0034*/ 	.word	index@(_Z9vectorMulPKfS0_Pf)
        /*0038*/ 	.word	0x0000000c


	//----- nvinfo : EIATTR_FRAME_SIZE
	.align		4
.L_9:
        /*003c*/ 	.byte	0x04, 0x11
        /*003e*/ 	.short	(.L_11 - .L_10)
	.align		4
.L_10:
        /*0040*/ 	.word	index@(_Z9vectorMulPKfS0_Pf)
        /*0044*/ 	.word	0x00000000


	//----- nvinfo : EIATTR_REGCOUNT
	.align		4
.L_11:
        /*0048*/ 	.byte	0x04, 0x2f
        /*004a*/ 	.short	(.L_13 - .L_12)
	.align		4
.L_12:
        /*004c*/ 	.word	index@(_Z15bf16_vector_mulPK13__nv_bfloat16S1_PS_)
        /*0050*/ 	.word	0x0000000c


	//----- nvinfo : EIATTR_FRAME_SIZE
	.align		4
.L_13:
        /*0054*/ 	.byte	0x04, 0x11
        /*0056*/ 	.short	(.L_15 - .L_14)
	.align		4
.L_14:
        /*0058*/ 	.word	index@(_Z15bf16_vector_mulPK13__nv_bfloat16S1_PS_)
        /*005c*/ 	.word	0x00000000


	//----- nvinfo : EIATTR_REGCOUNT
	.align		4
.L_15:
        /*0060*/ 	.byte	0x04, 0x2f
        /*0062*/ 	.short	(.L_17 - .L_16)
	.align		4
.L_16:
        /*0064*/ 	.word	index@(_Z8bf16_fmaPK13__nv_bfloat16S1_S1_PS_)
        /*0068*/ 	.word	0x0000000e


	//----- nvinfo : EIATTR_FRAME_SIZE
	.align		4
.L_17:
        /*006c*/ 	.byte	0x04, 0x11
        /*006e*/ 	.short	(.L_19 - .L_18)
	.align		4
.L_18:
        /*0070*/ 	.word	index@(_Z8bf16_fmaPK13__nv_bfloat16S1_S1_PS_)
        /*0074*/ 	.word	0x00000000


	//----- nvinfo : EIATTR_REGCOUNT
	.align		4
.L_19:
        /*0078*/ 	.byte	0x04, 0x2f
        /*007a*/ 	.short	(.L_21 - .L_20)
	.align		4
.L_20:
        /*007c*/ 	.word	index@(_Z4reluPK13__nv_bfloat16PS_)
        /*0080*/ 	.word	0x0000000a


	//----- nvinfo : EIATTR_FRAME_SIZE
	.align		4
.L_21:
        /*0084*/ 	.byte	0x04, 0x11
        /*0086*/ 	.short	(.L_23 - .L_22)
	.align		4
.L_22:
        /*0088*/ 	.word	index@(_Z4reluPK13__nv_bfloat16PS_)
        /*008c*/ 	.word	0x00000000


	//----- nvinfo : EIATTR_REGCOUNT
	.align		4
.L_23:
        /*0090*/ 	.byte	0x04, 0x2f
        /*0092*/ 	.short	(.L_25 - .L_24)
	.align		4
.L_24:
        /*0094*/ 	.word	index@(_Z10relu_floatPKfPf)
        /*0098*/ 	.word	0x0000000a


	//----- nvinfo : EIATTR_FRAME_SIZE
	.align		4
.L_25:
        /*009c*/ 	.byte	0x04, 0x11
        /*009e*/ 	.short	(.L_27 - .L_26)
	.align		4
.L_26:
        /*00a0*/ 	.word	index@(_Z10relu_floatPKfPf)
        /*00a4*/ 	.word	0x00000000


	//----- nvinfo : EIATTR_MIN_STACK_SIZE
	.align		4
.L_27:
        /*00a8*/ 	.byte	0x04, 0x12
        /*00aa*/ 	.short	(.L_29 - .L_28)
	.align		4
.L_28:
        /*00ac*/ 	.word	index@(_Z10relu_floatPKfPf)
        /*00b0*/ 	.word	0x00000000


	//----- nvinfo : EIATTR_MIN_STACK_SIZE
	.align		4
.L_29:
        /*00b4*/ 	.byte	0x04, 0x12
        /*00b6*/ 	.short	(.L_31 - .L_30)
	.align		4
.L_30:
        /*00b8*/ 	.word	index@(_Z4reluPK13__nv_bfloat16PS_)
        /*00bc*/ 	.word	0x00000000


	//----- nvinfo : EIATTR_MIN_STACK_SIZE
	.align		4
.L_31:
        /*00c0*/ 	.byte	0x04, 0x12
        /*00c2*/ 	.short	(.L_33 - .L_32)
	.align		4
.L_32:
        /*00c4*/ 	.word	index@(_Z8bf16_fmaPK13__nv_bfloat16S1_S1_PS_)
        /*00c8*/ 	.word	0x00000000


	//----- nvinfo : EIATTR_MIN_STACK_SIZE
	.align		4
.L_33:
        /*00cc*/ 	.byte	0x04, 0x12
        /*00ce*/ 	.short	(.L_35 - .L_34)
	.align		4
.L_34:
        /*00d0*/ 	.word	index@(_Z15bf16_vector_mulPK13__nv_bfloat16S1_PS_)
        /*00d4*/ 	.word	0x00000000


	//----- nvinfo : EIATTR_MIN_STACK_SIZE
	.align		4
.L_35:
        /*00d8*/ 	.byte	0x04, 0x12
        /*00da*/ 	.short	(.L_37 - .L_36)
	.align		4
.L_36:
        /*00dc*/ 	.word	index@(_Z9vectorMulPKfS0_Pf)
        /*00e0*/ 	.word	0x00000000


	//----- nvinfo : EIATTR_MIN_STACK_SIZE
	.align		4
.L_37:
        /*00e4*/ 	.byte	0x04, 0x12
        /*00e6*/ 	.short	(.L_39 - .L_38)
	.align		4
.L_38:
        /*00e8*/ 	.word	index@(_Z9vectorSubPKfS0_Pf)
        /*00ec*/ 	.word	0x00000000


	//----- nvinfo : EIATTR_MIN_STACK_SIZE
	.align		4
.L_39:
        /*00f0*/ 	.byte	0x04, 0x12
        /*00f2*/ 	.short	(.L_41 - .L_40)
	.align		4
.L_40:
        /*00f4*/ 	.word	index@(_Z9vectorAddPKfS0_Pf)
        /*00f8*/ 	.word	0x00000000
.L_41:


//--------------------- .nv.compat                --------------------------
	.section	.nv.compat,"",@"SHT_CUDA_COMPAT_INFO"
	.align	4
        /*0000*/ 	.byte	0x02, 0x09, 0x00, 0x00, 0x02, 0x02, 0x01, 0x00, 0x02, 0x05, 0x05, 0x00, 0x03, 0x07, 0x01, 0x01
        /*0010*/ 	.byte	0x02, 0x03, 0x00, 0x00, 0x02, 0x06, 0x01, 0x00, 0x04, 0x0b, 0x08, 0x00, 0x09, 0x00, 0x00, 0x00
        /*0020*/ 	.byte	0x00, 0x00, 0x00, 0x00


//--------------------- .nv.info._Z10relu_floatPKfPf --------------------------
	.section	.nv.info._Z10relu_floatPKfPf,"",@"SHT_CUDA_INFO"
	.sectionflags	@""
	.align	4


	//----- nvinfo : EIATTR_CUDA_API_VERSION
	.align		4
        /*0000*/ 	.byte	0x04, 0x37
        /*0002*/ 	.short	(.L_43 - .L_42)
.L_42:
        /*0004*/ 	.word	0x00000082


	//----- nvinfo : EIATTR_KPARAM_INFO
	.align		4
.L_43:
        /*0008*/ 	.byte	0x04, 0x17
        /*000a*/ 	.short	(.L_45 - .L_44)
.L_44:
        /*000c*/ 	.word	0x00000000
        /*0010*/ 	.short	0x0001
        /*0012*/ 	.short	0x0008
        /*0014*/ 	.byte	0x00, 0xf5, 0x21, 0x00


	//----- nvinfo : EIATTR_KPARAM_INFO
	.align		4
.L_45:
        /*0018*/ 	.byte	0x04, 0x17
        /*001a*/ 	.short	(.L_47 - .L_46)
.L_46:
        /*001c*/ 	.word	0x00000000
        /*0020*/ 	.short	0x0000
        /*0022*/ 	.short	0x0000
        /*0024*/ 	.byte	0x00, 0xf5, 0x21, 0x00


	//----- nvinfo : EIATTR_SPARSE_MMA_MASK
	.align		4
.L_47:
        /*0028*/ 	.byte	0x03, 0x50
        /*002a*/ 	.short	0x0000


	//----- nvinfo : EIATTR_MAXREG_COUNT
	.align		4
        /*002c*/ 	.byte	0x03, 0x1b
        /*002e*/ 	.short	0x00ff


	//----- nvinfo : EIATTR_MERCURY_ISA_VERSION
	.align		4
        /*0030*/ 	.byte	0x03, 0x5f
        /*0032*/ 	.short	0x0101


	//----- nvinfo : EIATTR_VRC_CTA_INIT_COUNT
	.align		4
        /*0034*/ 	.byte	0x02, 0x4a
	.zero		1
	.zero		1


	//----- nvinfo : EIATTR_EXIT_INSTR_OFFSETS
	.align		4
        /*0038*/ 	.byte	0x04, 0x1c
        /*003a*/ 	.short	(.L_49 - .L_48)


	//   ....[0]....
.L_48:
        /*003c*/ 	.word	0x000000a0


	//----- nvinfo : EIATTR_CBANK_PARAM_SIZE
	.align		4
.L_49:
        /*0040*/ 	.byte	0x03, 0x19
        /*0042*/ 	.short	0x0010


	//----- nvinfo : EIATTR_PARAM_CBANK
	.align		4
        /*0044*/ 	.byte	0x04, 0x0a
        /*0046*/ 	.short	(.L_51 - .L_50)
	.align		4
.L_50:
        /*0048*/ 	.word	index@(.nv.constant0._Z10relu_floatPKfPf)
        /*004c*/ 	.short	0x0380
        /*004e*/ 	.short	0x0010


	//----- nvinfo : EIATTR_SW_WAR
	.align		4
.L_51:
        /*0050*/ 	.byte	0x04, 0x36
        /*0052*/ 	.short	(.L_53 - .L_52)
.L_52:
        /*0054*/ 	.word	0x00000008
.L_53:


//--------------------- .nv.info._Z4reluPK13__nv_bfloat16PS_ --------------------------
	.section	.nv.info._Z4reluPK13__nv_bfloat16PS_,"",@"SHT_CUDA_INFO"
	.sectionflags	@""
	.align	4


	//----- nvinfo : EIATTR_CUDA_API_VERSION
	.align		4
        /*0000*/ 	.byte	0x04, 0x37
        /*0002*/ 	.short	(.L_55 - .L_54)
.L_54:
        /*0004*/ 	.word	0x00000082


	//----- nvinfo : EIATTR_KPARAM_INFO
	.align		4
.L_55:
        /*0008*/ 	.byte	0x04, 0x17
        /*000a*/ 	.short	(.L_57 - .L_56)
.L_56:
        /*000c*/ 	.word	0x00000000
        /*0010*/ 	.short	0x0001
        /*0012*/ 	.short	0x0008
        /*0014*/ 	.byte	0x00, 0xf5, 0x21, 0x00


	//----- nvinfo : EIATTR_KPARAM_INFO
	.align		4
.L_57:
        /*0018*/ 	.byte	0x04, 0x17
        /*001a*/ 	.short	(.L_59 - .L_58)
.L_58:
        /*001c*/ 	.word	0x00000000
        /*0020*/ 	.short	0x0000
        /*0022*/ 	.short	0x0000
        /*0024*/ 	.byte	0x00, 0xf5, 0x21, 0x00


	//----- nvinfo : EIATTR_SPARSE_MMA_MASK
	.align		4
.L_59:
        /*0028*/ 	.byte	0x03, 0x50
        /*002a*/ 	.short	0x0000


	//----- nvinfo : EIATTR_MAXREG_COUNT
	.align		4
        /*002c*/ 	.byte	0x03, 0x1b
        /*002e*/ 	.short	0x00ff


	//----- nvinfo : EIATTR_MERCURY_ISA_VERSION
	.align		4
        /*0030*/ 	.byte	0x03, 0x5f
        /*0032*/ 	.short	0x0101


	//----- nvinfo : EIATTR_VRC_CTA_INIT_COUNT
	.align		4
        /*0034*/ 	.byte	0x02, 0x4a
	.zero		1
	.zero		1


	//----- nvinfo : EIATTR_EXIT_INSTR_OFFSETS
	.align		4
        /*0038*/ 	.byte	0x04, 0x1c
        /*003a*/ 	.short	(.L_61 - .L_60)


	//   ....[0]....
.L_60:
        /*003c*/ 	.word	0x000000b0


	//----- nvinfo : EIATTR_CBANK_PARAM_SIZE
	.align		4
.L_61:
        /*0040*/ 	.byte	0x03, 0x19
        /*0042*/ 	.short	0x0010


	//----- nvinfo : EIATTR_PARAM_CBANK
	.align		4
        /*0044*/ 	.byte	0x04, 0x0a
        /*0046*/ 	.short	(.L_63 - .L_62)
	.align		4
.L_62:
        /*0048*/ 	.word	index@(.nv.constant0._Z4reluPK13__nv_bfloat16PS_)
        /*004c*/ 	.short	0x0380
        /*004e*/ 	.short	0x0010


	//----- nvinfo : EIATTR_SW_WAR
	.align		4
.L_63:
        /*0050*/ 	.byte	0x04, 0x36
        /*0052*/ 	.short	(.L_65 - .L_64)
.L_64:
        /*0054*/ 	.word	0x00000008
.L_65:


//--------------------- .nv.info._Z8bf16_fmaPK13__nv_bfloat16S1_S1_PS_ --------------------------
	.section	.nv.info._Z8bf16_fmaPK13__nv_bfloat16S1_S1_PS_,"",@"SHT_CUDA_INFO"
	.sectionflags	@""
	.align	4


	//----- nvinfo : EIATTR_CUDA_API_VERSION
	.align		4
        /*0000*/ 	.byte	0x04, 0x37
        /*0002*/ 	.short	(.L_67 - .L_66)
.L_66:
        /*0004*/ 	.word	0x00000082


	//----- nvinfo : EIATTR_KPARAM_INFO
	.align		4
.L_67:
        /*0008*/ 	.byte	0x04, 0x17
        /*000a*/ 	.short	(.L_69 - .L_68)
.L_68:
        /*000c*/ 	.word	0x00000000
        /*0010*/ 	.short	0x0003
        /*0012*/ 	.short	0x0018
        /*0014*/ 	.byte	0x00, 0xf5, 0x21, 0x00


	//----- nvinfo : EIATTR_KPARAM_INFO
	.align		4
.L_69:
        /*0018*/ 	.byte	0x04, 0x17
        /*001a*/ 	.short	(.L_71 - .L_70)
.L_70:
        /*001c*/ 	.word	0x00000000
        /*0020*/ 	.short	0x0002
        /*0022*/ 	.short	0x0010
        /*0024*/ 	.byte	0x00, 0xf5, 0x21, 0x00


	//----- nvinfo : EIATTR_KPARAM_INFO
	.align		4
.L_71:
        /*0028*/ 	.byte	0x04, 0x17
        /*002a*/ 	.short	(.L_73 - .L_72)
.L_72:
        /*002c*/ 	.word	0x00000000
        /*0030*/ 	.short	0x0001
        /*0032*/ 	.short	0x0008
        /*0034*/ 	.byte	0x00, 0xf5, 0x21, 0x00


	//----- nvinfo : EIATTR_KPARAM_INFO
	.align		4
.L_73:
        /*0038*/ 	.byte	0x04, 0x17
        /*003a*/ 	.short	(.L_75 - .L_74)
.L_74:
        /*003c*/ 	.word	0x00000000
        /*0040*/ 	.short	0x0000
        /*0042*/ 	.short	0x0000
        /*0044*/ 	.byte	0x00, 0xf5, 0x21, 0x00


	//----- nvinfo : EIATTR_SPARSE_MMA_MASK
	.align		4
.L_75:
        /*0048*/ 	.byte	0x03, 0x50
        /*004a*/ 	.short	0x0000


	//----- nvinfo : EIATTR_MAXREG_COUNT
	.align		4
        /*004c*/ 	.byte	0x03, 0x1b
        /*004e*/ 	.short	0x00ff


	//----- nvinfo : EIATTR_MERCURY_ISA_VERSION
	.align		4
        /*0050*/ 	.byte	0x03, 0x5f
        /*0052*/ 	.short	0x0101


	//----- nvinfo : EIATTR_VRC_CTA_INIT_COUNT
	.align		4
        /*0054*/ 	.byte	0x02, 0x4a
	.zero		1
	.zero		1


	//----- nvinfo : EIATTR_EXIT_INSTR_OFFSETS
	.align		4
        /*0058*/ 	.byte	0x04, 0x1c
        /*005a*/ 	.short	(.L_77 - .L_76)


	//   ....[0]....
.L_76:
        /*005c*/ 	.word	0x00000100


	//----- nvinfo : EIATTR_CBANK_PARAM_SIZE
	.align		4
.L_77:
        /*0060*/ 	.byte	0x03, 0x19
        /*0062*/ 	.short	0x0020


	//----- nvinfo : EIATTR_PARAM_CBANK
	.align		4
        /*0064*/ 	.byte	0x04, 0x0a
        /*0066*/ 	.short	(.L_79 - .L_78)
	.align		4
.L_78:
        /*0068*/ 	.word	index@(.nv.constant0._Z8bf16_fmaPK13__nv_bfloat16S1_S1_PS_)
        /*006c*/ 	.short	0x0380
        /*006e*/ 	.short	0x0020


	//----- nvinfo : EIATTR_SW_WAR
	.align		4
.L_79:
        /*0070*/ 	.byte	0x04, 0x36
        /*0072*/ 	.short	(.L_81 - .L_80)
.L_80:
        /*0074*/ 	.word	0x00000008
.L_81:


//--------------------- .nv.info._Z15bf16_vector_mulPK13__nv_bfloat16S1_PS_ --------------------------
	.section	.nv.info._Z15bf16_vector_mulPK13__nv_bfloat16S1_PS_,"",@"SHT_CUDA_INFO"
	.sectionflags	@""
	.align	4


	//----- nvinfo : EIATTR_CUDA_API_VERSION
	.align		4
        /*0000*/ 	.byte	0x04, 0x37
        /*0002*/ 	.short	(.L_83 - .L_82)
.L_82:
        /*0004*/ 	.word	0x00000082


	//----- nvinfo : EIATTR_KPARAM_INFO
	.align		4
.L_83:
        /*0008*/ 	.byte	0x04, 0x17
        /*000a*/ 	.short	(.L_85 - .L_84)
.L_84:
        /*000c*/ 	.word	0x00000000
        /*0010*/ 	.short	0x0002
        /*0012*/ 	.short	0x0010
        /*0014*/ 	.byte	0x00, 0xf5, 0x21, 0x00


	//----- nvinfo : EIATTR_KPARAM_INFO
	.align		4
.L_85:
        /*0018*/ 	.byte	0x04, 0x17
        /*001a*/ 	.short	(.L_87 - .L_86)
.L_86:
        /*001c*/ 	.word	0x00000000
        /*0020*/ 	.short	0x0001
        /*0022*/ 	.short	0x0008
        /*0024*/ 	.byte	0x00, 0xf5, 0x21, 0x00


	//----- nvinfo : EIATTR_KPARAM_INFO
	.align		4
.L_87:
        /*0028*/ 	.byte	0x04, 0x17
        /*002a*/ 	.short	(.L_89 - .L_88)
.L_88:
        /*002c*/ 	.word	0x00000000
        /*0030*/ 	.short	0x0000
        /*0032*/ 	.short	0x0000
        /*0034*/ 	.byte	0x00, 0xf5, 0x21, 0x00


	//----- nvinfo : EIATTR_SPARSE_MMA_MASK
	.align		4
.L_89:
        /*0038*/ 	.byte	0x03, 0x50
        /*003a*/ 	.short	0x0000


	//----- nvinfo : EIATTR_MAXREG_COUNT
	.align		4
        /*003c*/ 	.byte	0x03, 0x1b
        /*003e*/ 	.short	0x00ff


	//----- nvinfo : EIATTR_MERCURY_ISA_VERSION
	.align		4
        /*0040*/ 	.byte	0x03, 0x5f
        /*0042*/ 	.short	0x0101


	//----- nvinfo : EIATTR_VRC_CTA_INIT_COUNT
	.align		4
        /*0044*/ 	.byte	0x02, 0x4a
	.zero		1
	.zero		1


	//----- nvinfo : EIATTR_EXIT_INSTR_OFFSETS
	.align		4
        /*0048*/ 	.byte	0x04, 0x1c
        /*004a*/ 	.short	(.L_91 - .L_90)


	//   ....[0]....
.L_90:
        /*004c*/ 	.word	0x000000d0


	//----- nvinfo : EIATTR_CBANK_PARAM_SIZE
	.align		4
.L_91:
        /*0050*/ 	.byte	0x03, 0x19
        /*0052*/ 	.short	0x0018


	//----- nvinfo : EIATTR_PARAM_CBANK
	.align		4
        /*0054*/ 	.byte	0x04, 0x0a
        /*0056*/ 	.short	(.L_93 - .L_92)
	.align		4
.L_92:
        /*0058*/ 	.word	index@(.nv.constant0._Z15bf16_vector_mulPK13__nv_bfloat16S1_PS_)
        /*005c*/ 	.short	0x0380
        /*005e*/ 	.short	0x0018


	//----- nvinfo : EIATTR_SW_WAR
	.align		4
.L_93:
        /*0060*/ 	.byte	0x04, 0x36
        /*0062*/ 	.short	(.L_95 - .L_94)
.L_94:
        /*0064*/ 	.word	0x00000008
.L_95:


//--------------------- .nv.info._Z9vectorMulPKfS0_Pf --------------------------
	.section	.nv.info._Z9vectorMulPKfS0_Pf,"",@"SHT_CUDA_INFO"
	.sectionflags	@""
	.align	4


	//----- nvinfo : EIATTR_CUDA_API_VERSION
	.align		4
        /*0000*/ 	.byte	0x04, 0x37
        /*0002*/ 	.short	(.L_97 - .L_96)
.L_96:
        /*0004*/ 	.word	0x00000082


	//----- nvinfo : EIATTR_KPARAM_INFO
	.align		4
.L_97:
        /*0008*/ 	.byte	0x04, 0x17
        /*000a*/ 	.short	(.L_99 - .L_98)
.L_98:
        /*000c*/ 	.word	0x00000000
        /*0010*/ 	.short	0x0002
        /*0012*/ 	.short	0x0010
        /*0014*/ 	.byte	0x00, 0xf5, 0x21, 0x00


	//----- nvinfo : EIATTR_KPARAM_INFO
	.align		4
.L_99:
        /*0018*/ 	.byte	0x04, 0x17
        /*001a*/ 	.short	(.L_101 - .L_100)
.L_100:
        /*001c*/ 	.word	0x00000000
        /*0020*/ 	.short	0x0001
        /*0022*/ 	.short	0x0008
        /*0024*/ 	.byte	0x00, 0xf5, 0x21, 0x00


	//----- nvinfo : EIATTR_KPARAM_INFO
	.align		4
.L_101:
        /*0028*/ 	.byte	0x04, 0x17
        /*002a*/ 	.short	(.L_103 - .L_102)
.L_102:
        /*002c*/ 	.word	0x00000000
        /*0030*/ 	.short	0x0000
        /*0032*/ 	.short	0x0000
        /*0034*/ 	.byte	0x00, 0xf5, 0x21, 0x00


	//----- nvinfo : EIATTR_SPARSE_MMA_MASK
	.align		4
.L_103:
        /*0038*/ 	.byte	0x03, 0x50
        /*003a*/ 	.short	0x0000


	//----- nvinfo : EIATTR_MAXREG_COUNT
	.align		4
        /*003c*/ 	.byte	0x03, 0x1b
        /*003e*/ 	.short	0x00ff


	//----- nvinfo : EIATTR_MERCURY_ISA_VERSION
	.align		4
        /*0040*/ 	.byte	0x03, 0x5f
        /*0042*/ 	.short	0x0101


	//----- nvinfo : EIATTR_VRC_CTA_INIT_COUNT
	.align		4
        /*0044*/ 	.byte	0x02, 0x4a
	.zero		1
	.zero		1


	//----- nvinfo : EIATTR_EXIT_INSTR_OFFSETS
	.align		4
        /*0048*/ 	.byte	0x04, 0x1c
        /*004a*/ 	.short	(.L_105 - .L_104)


	//   ....[0]....
.L_104:
        /*004c*/ 	.word	0x000000d0


	//----- nvinfo : EIATTR_CBANK_PARAM_SIZE
	.align		4
.L_105:
        /*0050*/ 	.byte	0x03, 0x19
        /*0052*/ 	.short	0x0018


	//----- nvinfo : EIATTR_PARAM_CBANK
	.align		4
        /*0054*/ 	.byte	0x04, 0x0a
        /*0056*/ 	.short	(.L_107 - .L_106)
	.align		4
.L_106:
        /*0058*/ 	.word	index@(.nv.constant0._Z9vectorMulPKfS0_Pf)
        /*005c*/ 	.short	0x0380
        /*005e*/ 	.short	0x0018


	//----- nvinfo : EIATTR_SW_WAR
	.align		4
.L_107:
        /*0060*/ 	.byte	0x04, 0x36
        /*0062*/ 	.short	(.L_109 - .L_108)
.L_108:
        /*0064*/ 	.word	0x00000008
.L_109:


//--------------------- .nv.info._Z9vectorSubPKfS0_Pf --------------------------
	.section	.nv.info._Z9vectorSubPKfS0_Pf,"",@"SHT_CUDA_INFO"
	.sectionflags	@""
	.align	4


	//----- nvinfo : EIATTR_CUDA_API_VERSION
	.align		4
        /*0000*/ 	.byte	0x04, 0x37
        /*0002*/ 	.short	(.L_111 - .L_110)
.L_110:
        /*0004*/ 	.word	0x00000082


	//----- nvinfo : EIATTR_KPARAM_INFO
	.align		4
.L_111:
        /*0008*/ 	.byte	0x04, 0x17
        /*000a*/ 	.short	(.L_113 - .L_112)
.L_112:
        /*000c*/ 	.word	0x00000000
        /*0010*/ 	.short	0x0002
        /*0012*/ 	.short	0x0010
        /*0014*/ 	.byte	0x00, 0xf5, 0x21, 0x00


	//----- nvinfo : EIATTR_KPARAM_INFO
	.align		4
.L_113:
        /*0018*/ 	.byte	0x04, 0x17
        /*001a*/ 	.short	(.L_115 - .L_114)
.L_114:
        /*001c*/ 	.word	0x00000000
        /*0020*/ 	.short	0x0001
        /*0022*/ 	.short	0x0008
        /*0024*/ 	.byte	0x00, 0xf5, 0x21, 0x00


	//----- nvinfo : EIATTR_KPARAM_INFO
	.align		4
.L_115:
        /*0028*/ 	.byte	0x04, 0x17
        /*002a*/ 	.short	(.L_117 - .L_116)
.L_116:
        /*002c*/ 	.word	0x00000000
        /*0030*/ 	.short	0x0000
        /*0032*/ 	.short	0x0000
        /*0034*/ 	.byte	0x00, 0xf5, 0x21, 0x00


	//----- nvinfo : EIATTR_SPARSE_MMA_MASK
	.align		4
.L_117:
        /*0038*/ 	.byte	0x03, 0x50
        /*003a*/ 	.short	0x0000


	//----- nvinfo : EIATTR_MAXREG_COUNT
	.align		4
        /*003c*/ 	.byte	0x03, 0x1b
        /*003e*/ 	.short	0x00ff


	//----- nvinfo : EIATTR_MERCURY_ISA_VERSION
	.align		4
        /*0040*/ 	.byte	0x03, 0x5f
        /*0042*/ 	.short	0x0101


	//----- nvinfo : EIATTR_VRC_CTA_INIT_COUNT
	.align		4
        /*0044*/ 	.byte	0x02, 0x4a
	.zero		1
	.zero		1


	//----- nvinfo : EIATTR_EXIT_INSTR_OFFSETS
	.align		4
        /*0048*/ 	.byte	0x04, 0x1c
        /*004a*/ 	.short	(.L_119 - .L_118)


	//   ....[0]....
.L_118:
        /*004c*/ 	.word	0x000000d0


	//----- nvinfo : EIATTR_CBANK_PARAM_SIZE
	.align		4
.L_119:
        /*0050*/ 	.byte	0x03, 0x19
        /*0052*/ 	.short	0x0018


	//----- nvinfo : EIATTR_PARAM_CBANK
	.align		4
        /*0054*/ 	.byte	0x04, 0x0a
        /*0056*/ 	.short	(.L_121 - .L_120)
	.align		4
.L_120:
        /*0058*/ 	.word	index@(.nv.constant0._Z9vectorSubPKfS0_Pf)
        /*005c*/ 	.short	0x0380
        /*005e*/ 	.short	0x0018


	//----- nvinfo : EIATTR_SW_WAR
	.align		4
.L_121:
        /*0060*/ 	.byte	0x04, 0x36
        /*0062*/ 	.short	(.L_123 - .L_122)
.L_122:
        /*0064*/ 	.word	0x00000008
.L_123:


//--------------------- .nv.info._Z9vectorAddPKfS0_Pf --------------------------
	.section	.nv.info._Z9vectorAddPKfS0_Pf,"",@"SHT_CUDA_INFO"
	.sectionflags	@""
	.align	4


	//----- nvinfo : EIATTR_CUDA_API_VERSION
	.align		4
        /*0000*/ 	.byte	0x04, 0x37
        /*0002*/ 	.short	(.L_125 - .L_124)
.L_124:
        /*0004*/ 	.word	0x00000082


	//----- nvinfo : EIATTR_KPARAM_INFO
	.align		4
.L_125:
        /*0008*/ 	.byte	0x04, 0x17
        /*000a*/ 	.short	(.L_127 - .L_126)
.L_126:
        /*000c*/ 	.word	0x00000000
        /*0010*/ 	.short	0x0002
        /*0012*/ 	.short	0x0010
        /*0014*/ 	.byte	0x00, 0xf5, 0x21, 0x00


	//----- nvinfo : EIATTR_KPARAM_INFO
	.align		4
.L_127:
        /*0018*/ 	.byte	0x04, 0x17
        /*001a*/ 	.short	(.L_129 - .L_128)
.L_128:
        /*001c*/ 	.word	0x00000000
        /*0020*/ 	.short	0x0001
        /*0022*/ 	.short	0x0008
        /*0024*/ 	.byte	0x00, 0xf5, 0x21, 0x00


	//----- nvinfo : EIATTR_KPARAM_INFO
	.align		4
.L_129:
        /*0028*/ 	.byte	0x04, 0x17
        /*002a*/ 	.short	(.L_131 - .L_130)
.L_130:
        /*002c*/ 	.word	0x00000000
        /*0030*/ 	.short	0x0000
        /*0032*/ 	.short	0x0000
        /*0034*/ 	.byte	0x00, 0xf5, 0x21, 0x00


	//----- nvinfo : EIATTR_SPARSE_MMA_MASK
	.align		4
.L_131:
        /*0038*/ 	.byte	0x03, 0x50
        /*003a*/ 	.short	0x0000


	//----- nvinfo : EIATTR_MAXREG_COUNT
	.align		4
        /*003c*/ 	.byte	0x03, 0x1b
        /*003e*/ 	.short	0x00ff


	//----- nvinfo : EIATTR_MERCURY_ISA_VERSION
	.align		4
        /*0040*/ 	.byte	0x03, 0x5f
        /*0042*/ 	.short	0x0101


	//----- nvinfo : EIATTR_VRC_CTA_INIT_COUNT
	.align		4
        /*0044*/ 	.byte	0x02, 0x4a
	.zero		1
	.zero		1


	//----- nvinfo : EIATTR_EXIT_INSTR_OFFSETS
	.align		4
        /*0048*/ 	.byte	0x04, 0x1c
        /*004a*/ 	.short	(.L_133 - .L_132)


	//   ....[0]....
.L_132:
        /*004c*/ 	.word	0x000000d0


	//----- nvinfo : EIATTR_CBANK_PARAM_SIZE
	.align		4
.L_133:
        /*0050*/ 	.byte	0x03, 0x19
        /*0052*/ 	.short	0x0018


	//----- nvinfo : EIATTR_PARAM_CBANK
	.align		4
        /*0054*/ 	.byte	0x04, 0x0a
        /*0056*/ 	.short	(.L_135 - .L_134)
	.align		4
.L_134:
        /*0058*/ 	.word	index@(.nv.constant0._Z9vectorAddPKfS0_Pf)
        /*005c*/ 	.short	0x0380
        /*005e*/ 	.short	0x0018


	//----- nvinfo : EIATTR_SW_WAR
	.align		4
.L_135:
        /*0060*/ 	.byte	0x04, 0x36
        /*0062*/ 	.short	(.L_137 - .L_136)
.L_136:
        /*0064*/ 	.word	0x00000008
.L_137:


//--------------------- .nv.callgraph             --------------------------
	.section	.nv.callgraph,"",@"SHT_CUDA_CALLGRAPH"
	.align	4
	.sectionentsize	8
	.align		4
        /*0000*/ 	.word	0x00000000
	.align		4
        /*0004*/ 	.word	0xffffffff
	.align		4
        /*0008*/ 	.word	0x00000000
	.align		4
        /*000c*/ 	.word	0xfffffffe
	.align		4
        /*0010*/ 	.word	0x00000000
	.align		4
        /*0014*/ 	.word	0xfffffffd
	.align		4
        /*0018*/ 	.word	0x00000000
	.align		4
        /*001c*/ 	.word	0xfffffffc


//--------------------- .text._Z10relu_floatPKfPf --------------------------
	.section	.text._Z10relu_floatPKfPf,"ax",@progbits
	.align	128
        .global         _Z10relu_floatPKfPf
        .type           _Z10relu_floatPKfPf,@function
        .size           _Z10relu_floatPKfPf,(.L_x_7 - _Z10relu_floatPKfPf)
        .other          _Z10relu_floatPKfPf,@"STO_CUDA_ENTRY STV_DEFAULT"
_Z10relu_floatPKfPf:
.text._Z10relu_floatPKfPf:
[----:B------:R-:W-:Y:S01]  /*0000*/  LDC R1, c[0x0][0x37c] ;  /* 0x0000df00ff017b82 */ /* 0x000fe20000000800 */
[----:B------:R-:W0:Y:S07]  /*0010*/  S2R R7, SR_TID.X ;  /* 0x0000000000077919 */ /* 0x000e2e0000002100 */
[----:B------:R-:W0:Y:S01]  /*0020*/  LDC.64 R2, c[0x0][0x380] ;  /* 0x0000e000ff027b82 */ /* 0x000e220000000a00 */
[----:B------:R-:W1:Y:S07]  /*0030*/  LDCU.64 UR4, c[0x0][0x358] ;  /* 0x00006b00ff0477ac */ /* 0x000e6e0008000a00 */
[----:B------:R-:W2:Y:S01]  /*0040*/  LDC.64 R4, c[0x0][0x388] ;  /* 0x0000e200ff047b82 */ /* 0x000ea20000000a00 */
[----:B0-----:R-:W-:-:S06]  /*0050*/  IMAD.WIDE.U32 R2, R7, 0x4, R2 ;  /* 0x0000000407027825 */ /* 0x001fcc00078e0002 */
[----:B-1----:R-:W3:Y:S01]  /*0060*/  LDG.E R2, desc[UR4][R2.64] ;  /* 0x0000000402027981 */ /* 0x002ee2000c1e1900 */
[----:B--2---:R-:W-:Y:S01]  /*0070*/  IMAD.WIDE.U32 R4, R7, 0x4, R4 ;  /* 0x0000000407047825 */ /* 0x004fe200078e0004 */
[----:B---3--:R-:W-:-:S05]  /*0080*/  FMNMX R7, RZ, R2, !PT ;  /* 0x00000002ff077209 */ /* 0x008fca0007800000 */
[----:B------:R-:W-:Y:S01]  /*0090*/  STG.E desc[UR4][R4.64], R7 ;  /* 0x0000000704007986 */ /* 0x000fe2000c101904 */
[----:B------:R-:W-:Y:S05]  /*00a0*/  EXIT ;  /* 0x000000000000794d */ /* 0x000fea0003800000 */
.L_x_0:
[----:B------:R-:W-:-:S00]  /*00b0*/  BRA `(.L_x_0) ;  /* 0xfffffffc00fc7947 */ /* 0x000fc0000383ffff */
[----:B------:R-:W-:-:S00]  /*00c0*/  NOP ;  /* 0x0000000000007918 */ /* 0x000fc00000000000 */
        /* <DEDUP_REMOVED lines=11> */
.L_x_7:


//--------------------- .text._Z4reluPK13__nv_bfloat16PS_ --------------------------
	.section	.text._Z4reluPK13__nv_bfloat16PS_,"ax",@progbits
	.align	128
        .global         _Z4reluPK13__nv_bfloat16PS_
        .type           _Z4reluPK13__nv_bfloat16PS_,@function
        .size           _Z4reluPK13__nv_bfloat16PS_,(.L_x_8 - _Z4reluPK13__nv_bfloat16PS_)
        .other          _Z4reluPK13__nv_bfloat16PS_,@"STO_CUDA_ENTRY STV_DEFAULT"
_Z4reluPK13__nv_bfloat16PS_:
.text._Z4reluPK13__nv_bfloat16PS_:
[----:B------:R-:W-:Y:S01]  /*0000*/  LDC R1, c[0x0][0x37c] ;  /* 0x0000df00ff017b82 */ /* 0x000fe20000000800 */
[----:B------:R-:W0:Y:S07]  /*0010*/  S2R R7, SR_TID.X ;  /* 0x0000000000077919 */ /* 0x000e2e0000002100 */
[----:B------:R-:W0:Y:S01]  /*0020*/  LDC.64 R2, c[0x0][0x380] ;  /* 0x0000e000ff027b82 */ /* 0x000e220000000a00 */
[----:B------:R-:W1:Y:S07]  /*0030*/  LDCU.64 UR4, c[0x0][0x358] ;  /* 0x00006b00ff0477ac */ /* 0x000e6e0008000a00 */
[----:B------:R-:W2:Y:S01]  /*0040*/  LDC.64 R4, c[0x0][0x388] ;  /* 0x0000e200ff047b82 */ /* 0x000ea20000000a00 */
[----:B0-----:R-:W-:-:S06]  /*0050*/  IMAD.WIDE.U32 R2, R7, 0x2, R2 ;  /* 0x0000000207027825 */ /* 0x001fcc00078e0002 */
[----:B-1----:R-:W3:Y:S01]  /*0060*/  LDG.E.U16 R2, desc[UR4][R2.64] ;  /* 0x0000000402027981 */ /* 0x002ee2000c1e1500 */
[----:B--2---:R-:W-:Y:S01]  /*0070*/  IMAD.WIDE.U32 R4, R7, 0x2, R4 ;  /* 0x0000000207047825 */ /* 0x004fe200078e0004 */
[----:B---3--:R-:W-:-:S05]  /*0080*/  HSETP2.BF16_V2.GT.AND P0, PT, R2.H0_H0, RZ.H0_H0, PT ;  /* 0x200000ff02007234 */ /* 0x008fca0003f04802 */
[----:B------:R-:W-:-:S05]  /*0090*/  SEL R7, R2, RZ, P0 ;  /* 0x000000ff02077207 */ /* 0x000fca0000000000 */
[----:B------:R-:W-:Y:S01]  /*00a0*/  STG.E.U16 desc[UR4][R4.64], R7 ;  /* 0x0000000704007986 */ /* 0x000fe2000c101504 */
[----:B------:R-:W-:Y:S05]  /*00b0*/  EXIT ;  /* 0x000000000000794d */ /* 0x000fea0003800000 */
.L_x_1:
        /* <DEDUP_REMOVED lines=12> */
.L_x_8:


//--------------------- .text._Z8bf16_fmaPK13__nv_bfloat16S1_S1_PS_ --------------------------
	.section	.text._Z8bf16_fmaPK13__nv_bfloat16S1_S1_PS_,"ax",@progbits
	.align	128
        .global         _Z8bf16_fmaPK13__nv_bfloat16S1_S1_PS_
        .type           _Z8bf16_fmaPK13__nv_bfloat16S1_S1_PS_,@function
        .size           _Z8bf16_fmaPK13__nv_bfloat16S1_S1_PS_,(.L_x_9 - _Z8bf16_fmaPK13__nv_bfloat16S1_S1_PS_)
        .other          _Z8bf16_fmaPK13__nv_bfloat16S1_S1_PS_,@"STO_CUDA_ENTRY STV_DEFAULT"
_Z8bf16_fmaPK13__nv_bfloat16S1_S1_PS_:
.text._Z8bf16_fmaPK13__nv_bfloat16S1_S1_PS_:
[----:B------:R-:W-:Y:S01]  /*0000*/  LDC R1, c[0x0][0x37c] ;  /* 0x0000df00ff017b82 */ /* 0x000fe20000000800 */
[----:B------:R-:W0:Y:S07]  /*0010*/  S2R R11, SR_TID.X ;  /* 0x00000000000b7919 */ /* 0x000e2e0000002100 */
[----:B------:R-:W0:Y:S01]  /*0020*/  LDC.64 R2, c[0x0][0x380] ;  /* 0x0000e000ff027b82 */ /* 0x000e220000000a00 */
[----:B------:R-:W1:Y:S07]  /*0030*/  LDCU.64 UR4, c[0x0][0x358] ;  /* 0x00006b00ff0477ac */ /* 0x000e6e0008000a00 */
[----:B------:R-:W2:Y:S08]  /*0040*/  LDC.64 R4, c[0x0][0x388] ;  /* 0x0000e200ff047b82 */ /* 0x000eb00000000a00 */
[----:B------:R-:W3:Y:S08]  /*0050*/  LDC.64 R6, c[0x0][0x390] ;  /* 0x0000e400ff067b82 */ /* 0x000ef00000000a00 */
[----:B------:R-:W4:Y:S01]  /*0060*/  LDC.64 R8, c[0x0][0x398] ;  /* 0x0000e600ff087b82 */ /* 0x000f220000000a00 */
[----:B0-----:R-:W-:-:S04]  /*0070*/  IMAD.WIDE.U32 R2, R11, 0x2, R2 ;  /* 0x000000020b027825 */ /* 0x001fc800078e0002 */
[C---:B--2---:R-:W-:Y:S02]  /*0080*/  IMAD.WIDE.U32 R4, R11.reuse, 0x2, R4 ;  /* 0x000000020b047825 */ /* 0x044fe400078e0004 */
[----:B-1----:R-:W2:Y:S02]  /*0090*/  LDG.E.U16 R2, desc[UR4][R2.64] ;  /* 0x0000000402027981 */ /* 0x002ea4000c1e1500 */
[C---:B---3--:R-:W-:Y:S02]  /*00a0*/  IMAD.WIDE.U32 R6, R11.reuse, 0x2, R6 ;  /* 0x000000020b067825 */ /* 0x048fe400078e0006 */
[----:B------:R-:W2:Y:S04]  /*00b0*/  LDG.E.U16 R5, desc[UR4][R4.64] ;  /* 0x0000000404057981 */ /* 0x000ea8000c1e1500 */
[----:B------:R-:W2:Y:S01]  /*00c0*/  LDG.E.U16 R6, desc[UR4][R6.64] ;  /* 0x0000000406067981 */ /* 0x000ea2000c1e1500 */
[----:B----4-:R-:W-:-:S04]  /*00d0*/  IMAD.WIDE.U32 R8, R11, 0x2, R8 ;  /* 0x000000020b087825 */ /* 0x010fc800078e0008 */
[----:B--2---:R-:W-:-:S05]  /*00e0*/  HFMA2.BF16_V2 R5, R2.H0_H0, R5.H0_H0, R6.H0_H0 ;  /* 0x2000000502057231 */ /* 0x004fca0000240806 */
[----:B------:R-:W-:Y:S01]  /*00f0*/  STG.E.U16 desc[UR4][R8.64], R5 ;  /* 0x0000000508007986 */ /* 0x000fe2000c101504 */
[----:B------:R-:W-:Y:S05]  /*0100*/  EXIT ;  /* 0x000000000000794d */ /* 0x000fea0003800000 */
.L_x_2:
        /* <DEDUP_REMOVED lines=15> */
.L_x_9:


//--------------------- .text._Z15bf16_vector_mulPK13__nv_bfloat16S1_PS_ --------------------------
	.section	.text._Z15bf16_vector_mulPK13__nv_bfloat16S1_PS_,"ax",@progbits
	.align	128
        .global         _Z15bf16_vector_mulPK13__nv_bfloat16S1_PS_
        .type           _Z15bf16_vector_mulPK13__nv_bfloat16S1_PS_,@function
        .size           _Z15bf16_vector_mulPK13__nv_bfloat16S1_PS_,(.L_x_10 - _Z15bf16_vector_mulPK13__nv_bfloat16S1_PS_)
        .other          _Z15bf16_vector_mulPK13__nv_bfloat16S1_PS_,@"STO_CUDA_ENTRY STV_DEFAULT"
_Z15bf16_vector_mulPK13__nv_bfloat16S1_PS_:
.text._Z15bf16_vector_mulPK13__nv_bfloat16S1_PS_:
[----:B------:R-:W-:Y:S01]  /*0000*/  LDC R1, c[0x0][0x37c] ;  /* 0x0000df00ff017b82 */ /* 0x000fe20000000800 */
[----:B------:R-:W0:Y:S07]  /*0010*/  S2R R9, SR_TID.X ;  /* 0x0000000000097919 */ /* 0x000e2e0000002100 */
[----:B------:R-:W0:Y:S01]  /*0020*/  LDC.64 R2, c[0x0][0x380] ;  /* 0x0000e000ff027b82 */ /* 0x000e220000000a00 */
[----:B------:R-:W1:Y:S07]  /*0030*/  LDCU.64 UR4, c[0x0][0x358] ;  /* 0x00006b00ff0477ac */ /* 0x000e6e0008000a00 */
[----:B------:R-:W2:Y:S08]  /*0040*/  LDC.64 R4, c[0x0][0x388] ;  /* 0x0000e200ff047b82 */ /* 0x000eb00000000a00 */
[----:B------:R-:W3:Y:S01]  /*0050*/  LDC.64 R6, c[0x0][0x390] ;  /* 0x0000e400ff067b82 */ /* 0x000ee20000000a00 */
[----:B0-----:R-:W-:-:S04]  /*0060*/  IMAD.WIDE.U32 R2, R9, 0x2, R2 ;  /* 0x0000000209027825 */ /* 0x001fc800078e0002 */
[C---:B--2---:R-:W-:Y:S02]  /*0070*/  IMAD.WIDE.U32 R4, R9.reuse, 0x2, R4 ;  /* 0x0000000209047825 */ /* 0x044fe400078e0004 */
[----:B-1----:R-:W2:Y:S04]  /*0080*/  LDG.E.U16 R2, desc[UR4][R2.64] ;  /* 0x0000000402027981 */ /* 0x002ea8000c1e1500 */
[----:B------:R-:W2:Y:S01]  /*0090*/  LDG.E.U16 R5, desc[UR4][R4.64] ;  /* 0x0000000404057981 */ /* 0x000ea2000c1e1500 */
[----:B---3--:R-:W-:-:S04]  /*00a0*/  IMAD.WIDE.U32 R6, R9, 0x2, R6 ;  /* 0x0000000209067825 */ /* 0x008fc800078e0006 */
[----:B--2---:R-:W-:-:S05]  /*00b0*/  HMUL2.BF16_V2 R5, R2.H0_H0, R5.H0_H0 ;  /* 0x2000000502057232 */ /* 0x004fca0000200800 */
[----:B------:R-:W-:Y:S01]  /*00c0*/  STG.E.U16 desc[UR4][R6.64], R5 ;  /* 0x0000000506007986 */ /* 0x000fe2000c101504 */
[----:B------:R-:W-:Y:S05]  /*00d0*/  EXIT ;  /* 0x000000000000794d */ /* 0x000fea0003800000 */
.L_x_3:
        /* <DEDUP_REMOVED lines=10> */
.L_x_10:


//--------------------- .text._Z9vectorMulPKfS0_Pf --------------------------
	.section	.text._Z9vectorMulPKfS0_Pf,"ax",@progbits
	.align	128
        .global         _Z9vectorMulPKfS0_Pf
        .type           _Z9vectorMulPKfS0_Pf,@function
        .size           _Z9vectorMulPKfS0_Pf,(.L_x_11 - _Z9vectorMulPKfS0_Pf)
        .other          _Z9vectorMulPKfS0_Pf,@"STO_CUDA_ENTRY STV_DEFAULT"
_Z9vectorMulPKfS0_Pf:
.text._Z9vectorMulPKfS0_Pf:
        /* <DEDUP_REMOVED lines=8> */
[----:B-1----:R-:W2:Y:S04]  /*0080*/  LDG.E R2, desc[UR4][R2.64] ;  /* 0x0000000402027981 */ /* 0x002ea8000c1e1900 */
[----:B------:R-:W2:Y:S01]  /*0090*/  LDG.E R5, desc[UR4][R4.64] ;  /* 0x0000000404057981 */ /* 0x000ea2000c1e1900 */
[----:B---3--:R-:W-:-:S04]  /*00a0*/  IMAD.WIDE.U32 R6, R9, 0x4, R6 ;  /* 0x0000000409067825 */ /* 0x008fc800078e0006 */
[----:B--2---:R-:W-:-:S05]  /*00b0*/  FMUL R9, R2, R5 ;  /* 0x0000000502097220 */ /* 0x004fca0000400000 */
[----:B------:R-:W-:Y:S01]  /*00c0*/  STG.E desc[UR4][R6.64], R9 ;  /* 0x0000000906007986 */ /* 0x000fe2000c101904 */
[----:B------:R-:W-:Y:S05]  /*00d0*/  EXIT ;  /* 0x000000000000794d */ /* 0x000fea0003800000 */
.L_x_4:
        /* <DEDUP_REMOVED lines=10> */
.L_x_11:


//--------------------- .text._Z9vectorSubPKfS0_Pf --------------------------
	.section	.text._Z9vectorSubPKfS0_Pf,"ax",@progbits
	.align	128
        .global         _Z9vectorSubPKfS0_Pf
        .type           _Z9vectorSubPKfS0_Pf,@function
        .size           _Z9vectorSubPKfS0_Pf,(.L_x_12 - _Z9vectorSubPKfS0_Pf)
        .other          _Z9vectorSubPKfS0_Pf,@"STO_CUDA_ENTRY STV_DEFAULT"
_Z9vectorSubPKfS0_Pf:
.text._Z9vectorSubPKfS0_Pf:
        /* <DEDUP_REMOVED lines=11> */
[----:B--2---:R-:W-:-:S05]  /*00b0*/  FADD R9, R2, -R5 ;  /* 0x8000000502097221 */ /* 0x004fca0000000000 */
[----:B------:R-:W-:Y:S01]  /*00c0*/  STG.E desc[UR4][R6.64], R9 ;  /* 0x0000000906007986 */ /* 0x000fe2000c101904 */
[----:B------:R-:W-:Y:S05]  /*00d0*/  EXIT ;  /* 0x000000000000794d */ /* 0x000fea0003800000 */
.L_x_5:
        /* <DEDUP_REMOVED lines=10> */
.L_x_12:


//--------------------- .text._Z9vectorAddPKfS0_Pf --------------------------
	.section	.text._Z9vectorAddPKfS0_Pf,"ax",@progbits
	.align	128
        .global         _Z9vectorAddPKfS0_Pf
        .type           _Z9vectorAddPKfS0_Pf,@function
        .size           _Z9vectorAddPKfS0_Pf,(.L_x_13 - _Z9vectorAddPKfS0_Pf)
        .other          _Z9vectorAddPKfS0_Pf,@"STO_CUDA_ENTRY STV_DEFAULT"
_Z9vectorAddPKfS0_Pf:
.text._Z9vectorAddPKfS0_Pf:
        /* <DEDUP_REMOVED lines=11> */
[----:B--2---:R-:W-:-:S05]  /*00b0*/  FADD R9, R2, R5 ;  /* 0x0000000502097221 */ /* 0x004fca0000000000 */
[----:B------:R-:W-:Y:S01]  /*00c0*/  STG.E desc[UR4][R6.64], R9 ;  /* 0x0000000906007986 */ /* 0x000fe2000c101904 */
[----:B------:R-:W-:Y:S05]  /*00d0*/  EXIT ;  /* 0x000000000000794d */ /* 0x000fea0003800000 */
.L_x_6:
        /* <DEDUP_REMOVED lines=10> */
.L_x_13:


//--------------------- .nv.shared.reserved.0     --------------------------
	.section	.nv.shared.reserved.0,"aw",@nobits
	.weak		__nv_reservedSMEM_offset_0_alias
	.size		__nv_reservedSMEM_offset_0_alias, 0, 64
	.other		__nv_reservedSMEM_offset_0_alias,@"STO_CUDA_RESERVED_SHARED STV_DEFAULT"
__nv_reservedSMEM_offset_0_alias:
	.zero		0
	.zero		64


//--------------------- .nv.constant0._Z10relu_floatPKfPf --------------------------
	.section	.nv.constant0._Z10relu_floatPKfPf,"a",@progbits
	.sectionflags	@""
	.align	4
.nv.constant0._Z10relu_floatPKfPf:
	.zero		912


//--------------------- .nv.constant0._Z4reluPK13__nv_bfloat16PS_ --------------------------
	.section	.nv.constant0._Z4reluPK13__nv_bfloat16PS_,"a",@progbits
	.sectionflags	@""
	.align	4
.nv.constant0._Z4reluPK13__nv_bfloat16PS_:
	.zero		912


//--------------------- .nv.constant0._Z8bf16_fmaPK13__nv_bfloat16S1_S1_PS_ --------------------------
	.section	.nv.constant0._Z8bf16_fmaPK13__nv_bfloat16S1_S1_PS_,"a",@progbits
	.sectionflags	@""
	.align	4
.nv.constant0._Z8bf16_fmaPK13__nv_bfloat16S1_S1_PS_:
	.zero		928


//--------------------- .nv.constant0._Z15bf16_vector_mulPK13__nv_bfloat16S1_PS_ --------------------------
	.section	.nv.constant0._Z15bf16_vector_mulPK13__nv_bfloat16S1_PS_,"a",@progbits
	.sectionflags	@""
	.align	4
.nv.constant0._Z15bf16_vector_mulPK13__nv_bfloat16S1_PS_:
	.zero		920


//--------------------- .nv.constant0._Z9vectorMulPKfS0_Pf --------------------------
	.section	.nv.constant0._Z9vectorMulPKfS0_Pf,"a",@progbits
	.sectionflags	@""
	.align	4
.nv.constant0._Z9vectorMulPKfS0_Pf:
	.zero		920


//--------------------- .nv.constant0._Z9vectorSubPKfS0_Pf --------------------------
	.section	.nv.constant0._Z9vectorSubPKfS0_Pf,"a",@progbits
	.sectionflags	@""
	.align	4
.nv.constant0._Z9vectorSubPKfS0_Pf:
	.zero		920


//--------------------- .nv.constant0._Z9vectorAddPKfS0_Pf --------------------------
	.section	.nv.constant0._Z9vectorAddPKfS0_Pf,"a",@progbits
	.sectionflags	@""
	.align	4
.nv.constant0._Z9vectorAddPKfS0_Pf:
	.zero		920


//--------------------- SYMBOLS --------------------------

	.type		.nv.reservedSmem.offset0,@object
	.size		.nv.reservedSmem.offset0,0x4
